//
// Generated by NVIDIA NVVM Compiler
//
// Compiler Build ID: CL-36424714
// Cuda compilation tools, release 13.0, V13.0.88
// Based on NVVM 20.0.0
//

.version 9.0
.target sm_100
.address_size 64

	// .globl	s_transpose

.visible .entry s_transpose(
	.param .u64 .ptr .align 1 s_transpose_param_0,
	.param .u64 .ptr .align 1 s_transpose_param_1,
	.param .u32 s_transpose_param_2,
	.param .u32 s_transpose_param_3,
	.param .u32 s_transpose_param_4,
	.param .u32 s_transpose_param_5,
	.param .u32 s_transpose_param_6,
	.param .u32 s_transpose_param_7
)
{
	.local .align 4 .b8 	__local_depot0[24];
	.reg .b64 	%SP;
	.reg .b64 	%SPL;
	.reg .pred 	%p<10>;
	.reg .b32 	%r<38>;
	.reg .b32 	%f<2>;
	.reg .b64 	%rd<24>;

	mov.u64 	%SPL, __local_depot0;
	ld.param.u64 	%rd3, [s_transpose_param_0];
	ld.param.u64 	%rd4, [s_transpose_param_1];
	ld.param.u32 	%r13, [s_transpose_param_2];
	ld.param.u32 	%r14, [s_transpose_param_3];
	ld.param.u32 	%r15, [s_transpose_param_4];
	ld.param.u32 	%r16, [s_transpose_param_5];
	ld.param.u32 	%r17, [s_transpose_param_6];
	ld.param.u32 	%r18, [s_transpose_param_7];
	add.u64 	%rd1, %SPL, 0;
	add.u64 	%rd2, %SPL, 12;
	mov.u32 	%r20, %ctaid.x;
	mov.u32 	%r21, %ntid.x;
	mov.u32 	%r22, %tid.x;
	mad.lo.s32 	%r1, %r20, %r21, %r22;
	mov.u32 	%r23, %ctaid.y;
	mov.u32 	%r24, %ntid.y;
	mov.u32 	%r25, %tid.y;
	mad.lo.s32 	%r2, %r23, %r24, %r25;
	setp.eq.s32 	%p1, %r18, -1;
	mov.b32 	%r35, 0;
	@%p1 bra 	$L__BB0_2;
	mov.u32 	%r26, %ctaid.z;
	mov.u32 	%r27, %ntid.z;
	mov.u32 	%r28, %tid.z;
	mad.lo.s32 	%r35, %r26, %r27, %r28;
$L__BB0_2:
	st.local.u32 	[%rd1], %r13;
	st.local.u32 	[%rd1+4], %r14;
	st.local.u32 	[%rd1+8], %r15;
	setp.ne.s32 	%p2, %r18, -1;
	setp.ge.s32 	%p3, %r1, %r13;
	setp.ge.s32 	%p4, %r2, %r14;
	or.pred  	%p5, %p3, %p4;
	setp.ge.s32 	%p6, %r35, %r15;
	and.pred  	%p7, %p2, %p6;
	or.pred  	%p8, %p5, %p7;
	@%p8 bra 	$L__BB0_7;
	setp.eq.s32 	%p9, %r18, -1;
	st.local.u32 	[%rd2], %r1;
	st.local.u32 	[%rd2+4], %r2;
	st.local.u32 	[%rd2+8], %r35;
	mul.wide.s32 	%rd7, %r16, 4;
	add.s64 	%rd8, %rd2, %rd7;
	ld.local.u32 	%r5, [%rd8];
	mul.wide.s32 	%rd9, %r17, 4;
	add.s64 	%rd10, %rd2, %rd9;
	ld.local.u32 	%r6, [%rd10];
	@%p9 bra 	$L__BB0_5;
	mul.wide.s32 	%rd13, %r18, 4;
	add.s64 	%rd14, %rd2, %rd13;
	ld.local.u32 	%r30, [%rd14];
	mad.lo.s32 	%r31, %r14, %r1, %r2;
	mad.lo.s32 	%r36, %r31, %r15, %r35;
	add.s64 	%rd16, %rd1, %rd9;
	ld.local.u32 	%r32, [%rd16];
	add.s64 	%rd17, %rd1, %rd13;
	ld.local.u32 	%r33, [%rd17];
	mad.lo.s32 	%r34, %r32, %r5, %r6;
	mad.lo.s32 	%r37, %r34, %r33, %r30;
	bra.uni 	$L__BB0_6;
$L__BB0_5:
	mad.lo.s32 	%r36, %r14, %r1, %r2;
	add.s64 	%rd12, %rd1, %rd9;
	ld.local.u32 	%r29, [%rd12];
	mad.lo.s32 	%r37, %r29, %r5, %r6;
$L__BB0_6:
	cvta.to.global.u64 	%rd18, %rd4;
	mul.wide.s32 	%rd19, %r36, 4;
	add.s64 	%rd20, %rd18, %rd19;
	ld.global.f32 	%f1, [%rd20];
	cvta.to.global.u64 	%rd21, %rd3;
	mul.wide.s32 	%rd22, %r37, 4;
	add.s64 	%rd23, %rd21, %rd22;
	st.global.f32 	[%rd23], %f1;
$L__BB0_7:
	ret;

}


// ===== COMPILED SASS (sm_100) =====

	.target	sm_100

	.elftype	@"ET_EXEC"


//--------------------- .note.nv.tkinfo           --------------------------
	.section	.note.nv.tkinfo,"",@"SHT_NOTE"
	.sectionflags	@"SHF_NOTE_NV_TKINFO"
	.tkinfo
        /*0018*/ 	.word	0x00000002
        /*0030*/ 	.string	""
        /*0030*/ 	.string	"ptxas"
        /*0030*/ 	.string	"Cuda compilation tools, release 13.0, V13.0.88"
        /*0030*/ 	.string	"Build cuda_13.0.r13.0/compiler.36424714_0"
        /*0030*/ 	.string	"-arch sm_100 -m 64 "



//--------------------- .note.nv.cuinfo           --------------------------
	.section	.note.nv.cuinfo,"",@"SHT_NOTE"
	.sectionflags	@"SHF_NOTE_NV_CUINFO"
        /*0018*/ 	.short	0x0002
        /*001a*/ 	.short	0x0064
        /*001c*/ 	.short	0x0082
	.zero		2


//--------------------- .nv.info                  --------------------------
	.section	.nv.info,"",@"SHT_CUDA_INFO"
	.align	4


	//----- nvinfo : EIATTR_REGCOUNT
	.align		4
        /*0000*/ 	.byte	0x04, 0x2f
        /*0002*/ 	.short	(.L_1 - .L_0)
	.align		4
.L_0:
        /*0004*/ 	.word	index@(s_transpose)
        /*0008*/ 	.word	0x0000000e


	//----- nvinfo : EIATTR_FRAME_SIZE
	.align		4
.L_1:
        /*000c*/ 	.byte	0x04, 0x11
        /*000e*/ 	.short	(.L_3 - .L_2)
	.align		4
.L_2:
        /*0010*/ 	.word	index@(s_transpose)
        /*0014*/ 	.word	0x00000000


	//----- nvinfo : EIATTR_MIN_STACK_SIZE
	.align		4
.L_3:
        /*0018*/ 	.byte	0x04, 0x12
        /*001a*/ 	.short	(.L_5 - .L_4)
	.align		4
.L_4:
        /*001c*/ 	.word	index@(s_transpose)
        /*0020*/ 	.word	0x00000000
.L_5:


//--------------------- .nv.compat                --------------------------
	.section	.nv.compat,"",@"SHT_CUDA_COMPAT_INFO"
	.align	4
        /*0000*/ 	.byte	0x02, 0x09, 0x00, 0x00, 0x02, 0x02, 0x01, 0x00, 0x02, 0x05, 0x05, 0x00, 0x03, 0x07, 0x01, 0x01
        /*0010*/ 	.byte	0x02, 0x03, 0x00, 0x00, 0x02, 0x06, 0x01, 0x00, 0x04, 0x0b, 0x08, 0x00, 0x09, 0x00, 0x00, 0x00
        /*0020*/ 	.byte	0x00, 0x00, 0x00, 0x00


//--------------------- .nv.info.s_transpose      --------------------------
	.section	.nv.info.s_transpose,"",@"SHT_CUDA_INFO"
	.sectionflags	@""
	.align	4


	//----- nvinfo : EIATTR_CUDA_API_VERSION
	.align		4
        /*0000*/ 	.byte	0x04, 0x37
        /*0002*/ 	.short	(.L_7 - .L_6)
.L_6:
        /*0004*/ 	.word	0x00000082


	//----- nvinfo : EIATTR_KPARAM_INFO
	.align		4
.L_7:
        /*0008*/ 	.byte	0x04, 0x17
        /*000a*/ 	.short	(.L_9 - .L_8)
.L_8:
        /*000c*/ 	.word	0x00000000
        /*0010*/ 	.short	0x0007
        /*0012*/ 	.short	0x0024
        /*0014*/ 	.byte	0x00, 0xf0, 0x11, 0x00


	//----- nvinfo : EIATTR_KPARAM_INFO
	.align		4
.L_9:
        /*0018*/ 	.byte	0x04, 0x17
        /*001a*/ 	.short	(.L_11 - .L_10)
.L_10:
        /*001c*/ 	.word	0x00000000
        /*0020*/ 	.short	0x0006
        /*0022*/ 	.short	0x0020
        /*0024*/ 	.byte	0x00, 0xf0, 0x11, 0x00


	//----- nvinfo : EIATTR_KPARAM_INFO
	.align		4
.L_11:
        /*0028*/ 	.byte	0x04, 0x17
        /*002a*/ 	.short	(.L_13 - .L_12)
.L_12:
        /*002c*/ 	.word	0x00000000
        /*0030*/ 	.short	0x0005
        /*0032*/ 	.short	0x001c
        /*0034*/ 	.byte	0x00, 0xf0, 0x11, 0x00


	//----- nvinfo : EIATTR_KPARAM_INFO
	.align		4
.L_13:
        /*0038*/ 	.byte	0x04, 0x17
        /*003a*/ 	.short	(.L_15 - .L_14)
.L_14:
        /*003c*/ 	.word	0x00000000
        /*0040*/ 	.short	0x0004
        /*0042*/ 	.short	0x0018
        /*0044*/ 	.byte	0x00, 0xf0, 0x11, 0x00


	//----- nvinfo : EIATTR_KPARAM_INFO
	.align		4
.L_15:
        /*0048*/ 	.byte	0x04, 0x17
        /*004a*/ 	.short	(.L_17 - .L_16)
.L_16:
        /*004c*/ 	.word	0x00000000
        /*0050*/ 	.short	0x0003
        /*0052*/ 	.short	0x0014
        /*0054*/ 	.byte	0x00, 0xf0, 0x11, 0x00


	//----- nvinfo : EIATTR_KPARAM_INFO
	.align		4
.L_17:
        /*0058*/ 	.byte	0x04, 0x17
        /*005a*/ 	.short	(.L_19 - .L_18)
.L_18:
        /*005c*/ 	.word	0x00000000
        /*0060*/ 	.short	0x0002
        /*0062*/ 	.short	0x0010
        /*0064*/ 	.byte	0x00, 0xf0, 0x11, 0x00


	//----- nvinfo : EIATTR_KPARAM_INFO
	.align		4
.L_19:
        /*0068*/ 	.byte	0x04, 0x17
        /*006a*/ 	.short	(.L_21 - .L_20)
.L_20:
        /*006c*/ 	.word	0x00000000
        /*0070*/ 	.short	0x0001
        /*0072*/ 	.short	0x0008
        /*0074*/ 	.byte	0x00, 0xf5, 0x21, 0x00


	//----- nvinfo : EIATTR_KPARAM_INFO
	.align		4
.L_21:
        /*0078*/ 	.byte	0x04, 0x17
        /*007a*/ 	.short	(.L_23 - .L_22)
.L_22:
        /*007c*/ 	.word	0x00000000
        /*0080*/ 	.short	0x0000
        /*0082*/ 	.short	0x0000
        /*0084*/ 	.byte	0x00, 0xf5, 0x21, 0x00


	//----- nvinfo : EIATTR_SPARSE_MMA_MASK
	.align		4
.L_23:
        /*0088*/ 	.byte	0x03, 0x50
        /*008a*/ 	.short	0x0000


	//----- nvinfo : EIATTR_MAXREG_COUNT
	.align		4
        /*008c*/ 	.byte	0x03, 0x1b
        /*008e*/ 	.short	0x00ff


	//----- nvinfo : EIATTR_MERCURY_ISA_VERSION
	.align		4
        /*0090*/ 	.byte	0x03, 0x5f
        /*0092*/ 	.short	0x0101


	//----- nvinfo : EIATTR_VRC_CTA_INIT_COUNT
	.align		4
        /*0094*/ 	.byte	0x02, 0x4a
	.zero		1
	.zero		1


	//----- nvinfo : EIATTR_EXIT_INSTR_OFFSETS
	.align		4
        /*0098*/ 	.byte	0x04, 0x1c
        /*009a*/ 	.short	(.L_25 - .L_24)


	//   ....[0]....
.L_24:
        /*009c*/ 	.word	0x00000170


	//   ....[1]....
        /*00a0*/ 	.word	0x000006c0


	//----- nvinfo : EIATTR_CBANK_PARAM_SIZE
	.align		4
.L_25:
        /*00a4*/ 	.byte	0x03, 0x19
        /*00a6*/ 	.short	0x0028


	//----- nvinfo : EIATTR_PARAM_CBANK
	.align		4
        /*00a8*/ 	.byte	0x04, 0x0a
        /*00aa*/ 	.short	(.L_27 - .L_26)
	.align		4
.L_26:
        /*00ac*/ 	.word	index@(.nv.constant0.s_transpose)
        /*00b0*/ 	.short	0x0380
        /*00b2*/ 	.short	0x0028


	//----- nvinfo : EIATTR_SW_WAR
	.align		4
.L_27:
        /*00b4*/ 	.byte	0x04, 0x36
        /*00b6*/ 	.short	(.L_29 - .L_28)
.L_28:
        /*00b8*/ 	.word	0x00000008
.L_29:


//--------------------- .nv.callgraph             --------------------------
	.section	.nv.callgraph,"",@"SHT_CUDA_CALLGRAPH"
	.align	4
	.sectionentsize	8
	.align		4
        /*0000*/ 	.word	0x00000000
	.align		4
        /*0004*/ 	.word	0xffffffff
	.align		4
        /*0008*/ 	.word	0x00000000
	.align		4
        /*000c*/ 	.word	0xfffffffe
	.align		4
        /*0010*/ 	.word	0x00000000
	.align		4
        /*0014*/ 	.word	0xfffffffd
	.align		4
        /*0018*/ 	.word	0x00000000
	.align		4
        /*001c*/ 	.word	0xfffffffc


//--------------------- .text.s_transpose         --------------------------
	.section	.text.s_transpose,"ax",@progbits
	.align	128
        .global         s_transpose
        .type           s_transpose,@function
        .size           s_transpose,(.L_x_3 - s_transpose)
        .other          s_transpose,@"STO_CUDA_ENTRY STV_DEFAULT"
s_transpose:
.text.s_transpose:
[----:B------:R-:W-:Y:S08]  /*0000*/  LDC R1, c[0x0][0x37c] ;  /* 0x0000df00ff017b82 */ /* 0x000ff00000000800 */
[----:B------:R-:W0:Y:S01]  /*0010*/  LDC R10, c[0x0][0x3a4] ;  /* 0x0000e900ff0a7b82 */ /* 0x000e220000000800 */
[----:B------:R-:W1:Y:S01]  /*0020*/  S2R R4, SR_TID.Y ;  /* 0x0000000000047919 */ /* 0x000e620000002200 */
[----:B------:R-:W2:Y:S01]  /*0030*/  LDCU.64 UR6, c[0x0][0x390] ;  /* 0x00007200ff0677ac */ /* 0x000ea20008000a00 */
[----:B------:R-:W-:Y:S01]  /*0040*/  IMAD.MOV.U32 R2, RZ, RZ, RZ ;  /* 0x000000ffff027224 */ /* 0x000fe200078e00ff */
[----:B------:R-:W3:Y:S01]  /*0050*/  S2R R5, SR_TID.X ;  /* 0x0000000000057919 */ /* 0x000ee20000002100 */
[----:B------:R-:W4:Y:S03]  /*0060*/  LDCU UR8, c[0x0][0x398] ;  /* 0x00007300ff0877ac */ /* 0x000f260008000800 */
[----:B------:R-:W3:Y:S08]  /*0070*/  LDC R0, c[0x0][0x360] ;  /* 0x0000d800ff007b82 */ /* 0x000ef00000000800 */
[----:B------:R-:W1:Y:S01]  /*0080*/  LDC R3, c[0x0][0x364] ;  /* 0x0000d900ff037b82 */ /* 0x000e620000000800 */
[----:B0-----:R-:W-:-:S07]  /*0090*/  ISETP.NE.AND P2, PT, R10, -0x1, PT ;  /* 0xffffffff0a00780c */ /* 0x001fce0003f45270 */
[----:B------:R-:W1:Y:S08]  /*00a0*/  S2UR UR5, SR_CTAID.Y ;  /* 0x00000000000579c3 */ /* 0x000e700000002600 */
[----:B------:R-:W3:Y:S01]  /*00b0*/  S2UR UR4, SR_CTAID.X ;  /* 0x00000000000479c3 */ /* 0x000ee20000002500 */
[----:B------:R-:W0:Y:S01]  /*00c0*/  @P2 S2R R6, SR_CTAID.Z ;  /* 0x0000000000062919 */ /* 0x000e220000002700 */
[----:B------:R-:W0:Y:S06]  /*00d0*/  @P2 S2R R8, SR_TID.Z ;  /* 0x0000000000082919 */ /* 0x000e2c0000002300 */
[----:B------:R-:W0:Y:S01]  /*00e0*/  @P2 LDC R7, c[0x0][0x368] ;  /* 0x0000da00ff072b82 */ /* 0x000e220000000800 */
[----:B-1----:R-:W-:-:S05]  /*00f0*/  IMAD R3, R3, UR5, R4 ;  /* 0x0000000503037c24 */ /* 0x002fca000f8e0204 */
[----:B--2---:R-:W-:Y:S01]  /*0100*/  ISETP.GE.AND P0, PT, R3, UR7, PT ;  /* 0x0000000703007c0c */ /* 0x004fe2000bf06270 */
[----:B---3--:R-:W-:-:S05]  /*0110*/  IMAD R0, R0, UR4, R5 ;  /* 0x0000000400007c24 */ /* 0x008fca000f8e0205 */
[----:B------:R-:W-:Y:S01]  /*0120*/  ISETP.GE.OR P0, PT, R0, UR6, P0 ;  /* 0x0000000600007c0c */ /* 0x000fe20008706670 */
[----:B0-----:R-:W-:-:S05]  /*0130*/  @P2 IMAD R2, R6, R7, R8 ;  /* 0x0000000706022224 */ /* 0x001fca00078e0208 */
[----:B----4-:R-:W-:-:S04]  /*0140*/  ISETP.GE.AND P1, PT, R2, UR8, PT ;  /* 0x0000000802007c0c */ /* 0x010fc8000bf26270 */
[----:B------:R-:W-:-:S04]  /*0150*/  ISETP.NE.AND P1, PT, R10, -0x1, P1 ;  /* 0xffffffff0a00780c */ /* 0x000fc80000f25270 */
[----:B------:R-:W-:-:S13]  /*0160*/  PLOP3.LUT P0, PT, P0, P1, PT, 0xf8, 0x8f ;  /* 0x00000000008f781c */ /* 0x000fda0000703f70 */
[----:B------:R-:W-:Y:S05]  /*0170*/  @P0 EXIT ;  /* 0x000000000000094d */ /* 0x000fea0003800000 */
[----:B------:R-:W0:Y:S01]  /*0180*/  LDC R4, c[0x0][0x39c] ;  /* 0x0000e700ff047b82 */ /* 0x000e220000000800 */
[----:B------:R-:W-:Y:S01]  /*0190*/  IMAD.MOV.U32 R5, RZ, RZ, 0xc ;  /* 0x0000000cff057424 */ /* 0x000fe200078e00ff */
[----:B------:R-:W1:Y:S06]  /*01a0*/  LDCU.64 UR4, c[0x0][0x358] ;  /* 0x00006b00ff0477ac */ /* 0x000e6c0008000a00 */
[----:B------:R-:W2:Y:S01]  /*01b0*/  LDC R8, c[0x0][0x3a0] ;  /* 0x0000e800ff087b82 */ /* 0x000ea20000000800 */
[----:B0-----:R-:W-:-:S05]  /*01c0*/  IMAD R4, R4, 0x4, R5 ;  /* 0x0000000404047824 */ /* 0x001fca00078e0205 */
[C---:B------:R-:W-:Y:S02]  /*01d0*/  ISETP.EQ.AND P0, PT, R4.reuse, RZ, PT ;  /* 0x000000ff0400720c */ /* 0x040fe40003f02270 */
[----:B------:R-:W-:Y:S01]  /*01e0*/  ISETP.EQ.AND P3, PT, R4, 0x10, PT ;  /* 0x000000100400780c */ /* 0x000fe20003f62270 */
[----:B--2---:R-:W-:Y:S01]  /*01f0*/  IMAD.SHL.U32 R8, R8, 0x4, RZ ;  /* 0x0000000408087824 */ /* 0x004fe200078e00ff */
[----:B------:R-:W-:-:S04]  /*0200*/  ISETP.EQ.AND P4, PT, R4, 0x14, PT ;  /* 0x000000140400780c */ /* 0x000fc80003f82270 */
[C---:B------:R-:W-:Y:S02]  /*0210*/  ISETP.EQ.AND P1, PT, R8.reuse, -0xc, PT ;  /* 0xfffffff40800780c */ /* 0x040fe40003f22270 */
[----:B------:R-:W-:-:S03]  /*0220*/  ISETP.EQ.AND P5, PT, R8, RZ, PT ;  /* 0x000000ff0800720c */ /* 0x000fc60003fa2270 */
[----:B------:R-:W0:Y:S01]  /*0230*/  @P0 LDC R5, c[0x0][0x390] ;  /* 0x0000e400ff050b82 */ /* 0x000e220000000800 */
[----:B------:R-:W-:-:S07]  /*0240*/  ISETP.EQ.AND P0, PT, R4, 0x4, PT ;  /* 0x000000040400780c */ /* 0x000fce0003f02270 */
[----:B------:R-:W2:Y:S01]  /*0250*/  @P1 LDC R6, c[0x0][0x390] ;  /* 0x0000e400ff061b82 */ /* 0x000ea20000000800 */
[----:B------:R-:W-:-:S07]  /*0260*/  ISETP.EQ.AND P1, PT, R8, -0x8, PT ;  /* 0xfffffff80800780c */ /* 0x000fce0003f22270 */
[----:B0-----:R-:W0:Y:S01]  /*0270*/  @P0 LDC R5, c[0x0][0x394] ;  /* 0x0000e500ff050b82 */ /* 0x001e220000000800 */
[----:B------:R-:W-:-:S07]  /*0280*/  ISETP.EQ.AND P0, PT, R4, 0x8, PT ;  /* 0x000000080400780c */ /* 0x000fce0003f02270 */
[----:B--2---:R-:W2:Y:S01]  /*0290*/  @P1 LDC R6, c[0x0][0x394] ;  /* 0x0000e500ff061b82 */ /* 0x004ea20000000800 */
[----:B------:R-:W-:-:S07]  /*02a0*/  ISETP.EQ.AND P1, PT, R8, -0x4, PT ;  /* 0xfffffffc0800780c */ /* 0x000fce0003f22270 */
[----:B0-----:R-:W0:Y:S01]  /*02b0*/  @P0 LDC R5, c[0x0][0x398] ;  /* 0x0000e600ff050b82 */ /* 0x001e220000000800 */
[----:B------:R-:W-:-:S07]  /*02c0*/  ISETP.EQ.AND P0, PT, R8, 0x4, PT ;  /* 0x000000040800780c */ /* 0x000fce0003f02270 */
[----:B--2---:R-:W2:Y:S01]  /*02d0*/  @P1 LDC R6, c[0x0][0x398] ;  /* 0x0000e600ff061b82 */ /* 0x004ea20000000800 */
[----:B------:R-:W-:-:S13]  /*02e0*/  ISETP.EQ.AND P1, PT, R4, 0xc, PT ;  /* 0x0000000c0400780c */ /* 0x000fda0003f22270 */
[----:B0-----:R-:W-:Y:S01]  /*02f0*/  @P1 IMAD.MOV.U32 R5, RZ, RZ, R0 ;  /* 0x000000ffff051224 */ /* 0x001fe200078e0000 */
[----:B------:R-:W-:Y:S01]  /*0300*/  ISETP.EQ.AND P1, PT, R8, 0x8, PT ;  /* 0x000000080800780c */ /* 0x000fe20003f22270 */
[--C-:B------:R-:W-:Y:S02]  /*0310*/  @P3 IMAD.MOV.U32 R5, RZ, RZ, R3.reuse ;  /* 0x000000ffff053224 */ /* 0x100fe400078e0003 */
[----:B------:R-:W-:Y:S02]  /*0320*/  @P4 IMAD.MOV.U32 R5, RZ, RZ, R2 ;  /* 0x000000ffff054224 */ /* 0x000fe400078e0002 */
[----:B--2---:R-:W-:Y:S02]  /*0330*/  @P5 IMAD.MOV.U32 R6, RZ, RZ, R0 ;  /* 0x000000ffff065224 */ /* 0x004fe400078e0000 */
[----:B------:R-:W-:-:S06]  /*0340*/  @P0 IMAD.MOV.U32 R6, RZ, RZ, R3 ;  /* 0x000000ffff060224 */ /* 0x000fcc00078e0003 */
[----:B------:R-:W-:Y:S01]  /*0350*/  @P1 IMAD.MOV.U32 R6, RZ, RZ, R2 ;  /* 0x000000ffff061224 */ /* 0x000fe200078e0002 */
[----:B-1----:R-:W-:Y:S06]  /*0360*/  @!P2 BRA `(.L_x_0) ;  /* 0x000000000090a947 */ /* 0x002fec0003800000 */
[----:B------:R-:W-:Y:S01]  /*0370*/  IMAD.SHL.U32 R10, R10, 0x4, RZ ;  /* 0x000000040a0a7824 */ /* 0x000fe200078e00ff */
[----:B------:R-:W0:Y:S01]  /*0380*/  @P5 LDC R7, c[0x0][0x390] ;  /* 0x0000e400ff075b82 */ /* 0x000e220000000800 */
[C---:B------:R-:W-:Y:S02]  /*0390*/  ISETP.EQ.AND P4, PT, R8.reuse, 0xc, PT ;  /* 0x0000000c0800780c */ /* 0x040fe40003f82270 */
[----:B------:R-:W-:Y:S02]  /*03a0*/  ISETP.EQ.AND P5, PT, R8, 0x10, PT ;  /* 0x000000100800780c */ /* 0x000fe40003fa2270 */
[C---:B------:R-:W-:Y:S02]  /*03b0*/  ISETP.EQ.AND P3, PT, R10.reuse, -0xc, PT ;  /* 0xfffffff40a00780c */ /* 0x040fe40003f62270 */
[C---:B------:R-:W-:Y:S02]  /*03c0*/  ISETP.EQ.AND P2, PT, R10.reuse, RZ, PT ;  /* 0x000000ff0a00720c */ /* 0x040fe40003f42270 */
[----:B------:R-:W-:-:S09]  /*03d0*/  ISETP.EQ.AND P6, PT, R10, 0x14, PT ;  /* 0x000000140a00780c */ /* 0x000fd20003fc2270 */
[----:B------:R-:W1:Y:S01]  /*03e0*/  @P3 LDC R4, c[0x0][0x390] ;  /* 0x0000e400ff043b82 */ /* 0x000e620000000800 */
[----:B------:R-:W-:-:S07]  /*03f0*/  ISETP.EQ.AND P3, PT, R10, -0x8, PT ;  /* 0xfffffff80a00780c */ /* 0x000fce0003f62270 */
[----:B------:R-:W2:Y:S08]  /*0400*/  @P2 LDC R9, c[0x0][0x390] ;  /* 0x0000e400ff092b82 */ /* 0x000eb00000000800 */
[----:B0-----:R-:W0:Y:S01]  /*0410*/  @P0 LDC R7, c[0x0][0x394] ;  /* 0x0000e500ff070b82 */ /* 0x001e220000000800 */
[----:B------:R-:W-:-:S07]  /*0420*/  ISETP.EQ.AND P0, PT, R10, 0x4, PT ;  /* 0x000000040a00780c */ /* 0x000fce0003f02270 */
[----:B-1----:R-:W1:Y:S01]  /*0430*/  @P3 LDC R4, c[0x0][0x394] ;  /* 0x0000e500ff043b82 */ /* 0x002e620000000800 */
[----:B------:R-:W-:-:S07]  /*0440*/  ISETP.EQ.AND P3, PT, R10, -0x4, PT ;  /* 0xfffffffc0a00780c */ /* 0x000fce0003f62270 */
[----:B--2---:R-:W2:Y:S08]  /*0450*/  @P0 LDC R9, c[0x0][0x394] ;  /* 0x0000e500ff090b82 */ /* 0x004eb00000000800 */
[----:B0-----:R-:W0:Y:S01]  /*0460*/  @P1 LDC R7, c[0x0][0x398] ;  /* 0x0000e600ff071b82 */ /* 0x001e220000000800 */
[----:B------:R-:W-:-:S07]  /*0470*/  ISETP.EQ.AND P1, PT, R10, 0x8, PT ;  /* 0x000000080a00780c */ /* 0x000fce0003f22270 */
[----:B-1----:R-:W1:Y:S01]  /*0480*/  @P3 LDC R4, c[0x0][0x398] ;  /* 0x0000e600ff043b82 */ /* 0x002e620000000800 */
[----:B------:R-:W-:-:S07]  /*0490*/  ISETP.EQ.AND P3, PT, R8, 0x14, PT ;  /* 0x000000140800780c */ /* 0x000fce0003f62270 */
[----:B--2---:R-:W2:Y:S01]  /*04a0*/  @P1 LDC R9, c[0x0][0x398] ;  /* 0x0000e600ff091b82 */ /* 0x004ea20000000800 */
[----:B0-----:R-:W-:Y:S01]  /*04b0*/  @P4 MOV R7, R0 ;  /* 0x0000000000074202 */ /* 0x001fe20000000f00 */
[----:B------:R-:W-:Y:S01]  /*04c0*/  @P5 IMAD.MOV.U32 R7, RZ, RZ, R3 ;  /* 0x000000ffff075224 */ /* 0x000fe200078e0003 */
[----:B------:R-:W-:-:S03]  /*04d0*/  ISETP.EQ.AND P4, PT, R10, 0xc, PT ;  /* 0x0000000c0a00780c */ /* 0x000fc60003f82270 */
[----:B------:R-:W-:Y:S01]  /*04e0*/  @P3 IMAD.MOV.U32 R7, RZ, RZ, R2 ;  /* 0x000000ffff073224 */ /* 0x000fe200078e0002 */
[----:B------:R-:W-:-:S03]  /*04f0*/  ISETP.EQ.AND P5, PT, R10, 0x10, PT ;  /* 0x000000100a00780c */ /* 0x000fc60003fa2270 */
[----:B------:R-:W-:Y:S02]  /*0500*/  IMAD R7, R5, R7, R6 ;  /* 0x0000000705077224 */ /* 0x000fe400078e0206 */
[--C-:B-1----:R-:W-:Y:S02]  /*0510*/  @P2 IMAD.MOV.U32 R4, RZ, RZ, R0.reuse ;  /* 0x000000ffff042224 */ /* 0x102fe400078e0000 */
[----:B------:R-:W-:Y:S01]  /*0520*/  @P0 IMAD.MOV.U32 R4, RZ, RZ, R3 ;  /* 0x000000ffff040224 */ /* 0x000fe200078e0003 */
[----:B------:R-:W-:Y:S01]  /*0530*/  @P1 MOV R4, R2 ;  /* 0x0000000200041202 */ /* 0x000fe20000000f00 */
[----:B--2---:R-:W-:-:S04]  /*0540*/  @P4 IMAD.MOV.U32 R9, RZ, RZ, R0 ;  /* 0x000000ffff094224 */ /* 0x004fc800078e0000 */
[--C-:B------:R-:W-:Y:S02]  /*0550*/  @P5 IMAD.MOV.U32 R9, RZ, RZ, R3.reuse ;  /* 0x000000ffff095224 */ /* 0x100fe400078e0003 */
[----:B------:R-:W-:Y:S02]  /*0560*/  IMAD R3, R0, UR7, R3 ;  /* 0x0000000700037c24 */ /* 0x000fe4000f8e0203 */
[--C-:B------:R-:W-:Y:S02]  /*0570*/  @P6 IMAD.MOV.U32 R9, RZ, RZ, R2.reuse ;  /* 0x000000ffff096224 */ /* 0x100fe400078e0002 */
[----:B------:R-:W-:Y:S02]  /*0580*/  IMAD R11, R3, UR8, R2 ;  /* 0x00000008030b7c24 */ /* 0x000fe4000f8e0202 */
[----:B------:R-:W-:Y:S01]  /*0590*/  IMAD R7, R7, R9, R4 ;  /* 0x0000000907077224 */ /* 0x000fe200078e0204 */
[----:B------:R-:W-:Y:S06]  /*05a0*/  BRA `(.L_x_1) ;  /* 0x00000000002c7947 */ /* 0x000fec0003800000 */
.L_x_0:
[----:B------:R-:W0:Y:S01]  /*05b0*/  @P5 LDC R7, c[0x0][0x390] ;  /* 0x0000e400ff075b82 */ /* 0x000e220000000800 */
[----:B------:R-:W-:Y:S01]  /*05c0*/  ISETP.EQ.AND P2, PT, R8, 0x14, PT ;  /* 0x000000140800780c */ /* 0x000fe20003f42270 */
[----:B------:R-:W-:-:S06]  /*05d0*/  IMAD R11, R0, UR7, R3 ;  /* 0x00000007000b7c24 */ /* 0x000fcc000f8e0203 */
[----:B0-----:R-:W0:Y:S01]  /*05e0*/  @P0 LDC R7, c[0x0][0x394] ;  /* 0x0000e500ff070b82 */ /* 0x001e220000000800 */
[----:B------:R-:W-:-:S07]  /*05f0*/  ISETP.EQ.AND P0, PT, R8, 0xc, PT ;  /* 0x0000000c0800780c */ /* 0x000fce0003f02270 */
[----:B0-----:R-:W0:Y:S01]  /*0600*/  @P1 LDC R7, c[0x0][0x398] ;  /* 0x0000e600ff071b82 */ /* 0x001e220000000800 */
[----:B------:R-:W-:-:S05]  /*0610*/  ISETP.EQ.AND P1, PT, R8, 0x10, PT ;  /* 0x000000100800780c */ /* 0x000fca0003f22270 */
[----:B0-----:R-:W-:-:S08]  /*0620*/  @P0 IMAD.MOV.U32 R7, RZ, RZ, R0 ;  /* 0x000000ffff070224 */ /* 0x001fd000078e0000 */
[----:B------:R-:W-:Y:S02]  /*0630*/  @P1 IMAD.MOV.U32 R7, RZ, RZ, R3 ;  /* 0x000000ffff071224 */ /* 0x000fe400078e0003 */
[----:B------:R-:W-:-:S04]  /*0640*/  @P2 IMAD.MOV.U32 R7, RZ, RZ, R2 ;  /* 0x000000ffff072224 */ /* 0x000fc800078e0002 */
[----:B------:R-:W-:-:S07]  /*0650*/  IMAD R7, R5, R7, R6 ;  /* 0x0000000705077224 */ /* 0x000fce00078e0206 */
.L_x_1:
[----:B------:R-:W0:Y:S08]  /*0660*/  LDC.64 R2, c[0x0][0x388] ;  /* 0x0000e200ff027b82 */ /* 0x000e300000000a00 */
[----:B------:R-:W1:Y:S01]  /*0670*/  LDC.64 R4, c[0x0][0x380] ;  /* 0x0000e000ff047b82 */ /* 0x000e620000000a00 */
[----:B0-----:R-:W-:-:S06]  /*0680*/  IMAD.WIDE R2, R11, 0x4, R2 ;  /* 0x000000040b027825 */ /* 0x001fcc00078e0202 */
[----:B------:R-:W2:Y:S01]  /*0690*/  LDG.E R3, desc[UR4][R2.64] ;  /* 0x0000000402037981 */ /* 0x000ea2000c1e1900 */
[----:B-1----:R-:W-:-:S05]  /*06a0*/  IMAD.WIDE R4, R7, 0x4, R4 ;  /* 0x0000000407047825 */ /* 0x002fca00078e0204 */
[----:B--2---:R-:W-:Y:S01]  /*06b0*/  STG.E desc[UR4][R4.64], R3 ;  /* 0x0000000304007986 */ /* 0x004fe2000c101904 */
[----:B------:R-:W-:Y:S05]  /*06c0*/  EXIT ;  /* 0x000000000000794d */ /* 0x000fea0003800000 */
.L_x_2:
[----:B------:R-:W-:-:S00]  /*06d0*/  BRA `(.L_x_2) ;  /* 0xfffffffc00fc7947 */ /* 0x000fc0000383ffff */
[----:B------:R-:W-:-:S00]  /*06e0*/  NOP ;  /* 0x0000000000007918 */ /* 0x000fc00000000000 */
        /* <DEDUP_REMOVED lines=9> */
.L_x_3:


//--------------------- .nv.shared.reserved.0     --------------------------
	.section	.nv.shared.reserved.0,"aw",@nobits
	.weak		__nv_reservedSMEM_offset_0_alias
	.size		__nv_reservedSMEM_offset_0_alias, 0, 64
	.other		__nv_reservedSMEM_offset_0_alias,@"STO_CUDA_RESERVED_SHARED STV_DEFAULT"
__nv_reservedSMEM_offset_0_alias:
	.zero		0
	.zero		64


//--------------------- .nv.constant0.s_transpose --------------------------
	.section	.nv.constant0.s_transpose,"a",@progbits
	.sectionflags	@""
	.align	4
.nv.constant0.s_transpose:
	.zero		936


//--------------------- SYMBOLS --------------------------

	.type		.nv.reservedSmem.offset0,@object
	.size		.nv.reservedSmem.offset0,0x4
